//
// Generated by NVIDIA NVVM Compiler
//
// Compiler Build ID: CL-36424714
// Cuda compilation tools, release 13.0, V13.0.88
// Based on NVVM 20.0.0
//

.version 9.0
.target sm_100
.address_size 64

	// .globl	_Z3addiPdS_

.visible .entry _Z3addiPdS_(
	.param .u32 _Z3addiPdS__param_0,
	.param .u64 .ptr .align 1 _Z3addiPdS__param_1,
	.param .u64 .ptr .align 1 _Z3addiPdS__param_2
)
{
	.reg .pred 	%p<7>;
	.reg .b32 	%r<31>;
	.reg .b64 	%rd<18>;
	.reg .b64 	%fd<16>;

	ld.param.u32 	%r12, [_Z3addiPdS__param_0];
	ld.param.u64 	%rd3, [_Z3addiPdS__param_1];
	ld.param.u64 	%rd4, [_Z3addiPdS__param_2];
	cvta.to.global.u64 	%rd1, %rd4;
	cvta.to.global.u64 	%rd2, %rd3;
	mov.u32 	%r13, %ctaid.x;
	mov.u32 	%r14, %ntid.x;
	mov.u32 	%r15, %tid.x;
	mad.lo.s32 	%r29, %r13, %r14, %r15;
	mov.u32 	%r16, %nctaid.x;
	mul.lo.s32 	%r2, %r14, %r16;
	setp.ge.s32 	%p1, %r29, %r12;
	@%p1 bra 	$L__BB0_7;
	add.s32 	%r17, %r29, %r2;
	max.s32 	%r18, %r12, %r17;
	setp.lt.s32 	%p2, %r17, %r12;
	selp.u32 	%r19, 1, 0, %p2;
	add.s32 	%r20, %r17, %r19;
	sub.s32 	%r21, %r18, %r20;
	div.u32 	%r22, %r21, %r2;
	add.s32 	%r3, %r22, %r19;
	and.b32  	%r23, %r3, 3;
	setp.eq.s32 	%p3, %r23, 3;
	@%p3 bra 	$L__BB0_4;
	add.s32 	%r24, %r3, 1;
	and.b32  	%r25, %r24, 3;
	neg.s32 	%r27, %r25;
$L__BB0_3:
	.pragma "nounroll";
	mul.wide.s32 	%rd5, %r29, 8;
	add.s64 	%rd6, %rd1, %rd5;
	add.s64 	%rd7, %rd2, %rd5;
	ld.global.f64 	%fd1, [%rd7];
	ld.global.f64 	%fd2, [%rd6];
	add.f64 	%fd3, %fd1, %fd2;
	st.global.f64 	[%rd6], %fd3;
	add.s32 	%r29, %r29, %r2;
	add.s32 	%r27, %r27, 1;
	setp.ne.s32 	%p4, %r27, 0;
	@%p4 bra 	$L__BB0_3;
$L__BB0_4:
	setp.lt.u32 	%p5, %r3, 3;
	@%p5 bra 	$L__BB0_7;
	mul.wide.s32 	%rd11, %r2, 8;
	shl.b32 	%r26, %r2, 2;
$L__BB0_6:
	mul.wide.s32 	%rd8, %r29, 8;
	add.s64 	%rd9, %rd2, %rd8;
	ld.global.f64 	%fd4, [%rd9];
	add.s64 	%rd10, %rd1, %rd8;
	ld.global.f64 	%fd5, [%rd10];
	add.f64 	%fd6, %fd4, %fd5;
	st.global.f64 	[%rd10], %fd6;
	add.s64 	%rd12, %rd9, %rd11;
	ld.global.f64 	%fd7, [%rd12];
	add.s64 	%rd13, %rd10, %rd11;
	ld.global.f64 	%fd8, [%rd13];
	add.f64 	%fd9, %fd7, %fd8;
	st.global.f64 	[%rd13], %fd9;
	add.s64 	%rd14, %rd12, %rd11;
	ld.global.f64 	%fd10, [%rd14];
	add.s64 	%rd15, %rd13, %rd11;
	ld.global.f64 	%fd11, [%rd15];
	add.f64 	%fd12, %fd10, %fd11;
	st.global.f64 	[%rd15], %fd12;
	add.s64 	%rd16, %rd14, %rd11;
	ld.global.f64 	%fd13, [%rd16];
	add.s64 	%rd17, %rd15, %rd11;
	ld.global.f64 	%fd14, [%rd17];
	add.f64 	%fd15, %fd13, %fd14;
	st.global.f64 	[%rd17], %fd15;
	add.s32 	%r29, %r26, %r29;
	setp.lt.s32 	%p6, %r29, %r12;
	@%p6 bra 	$L__BB0_6;
$L__BB0_7:
	ret;

}


// ===== COMPILED SASS (sm_100) =====

	.target	sm_100

	.elftype	@"ET_EXEC"


//--------------------- .note.nv.tkinfo           --------------------------
	.section	.note.nv.tkinfo,"",@"SHT_NOTE"
	.sectionflags	@"SHF_NOTE_NV_TKINFO"
	.tkinfo
        /*0018*/ 	.word	0x00000002
        /*0030*/ 	.string	""
        /*0030*/ 	.string	"ptxas"
        /*0030*/ 	.string	"Cuda compilation tools, release 13.0, V13.0.88"
        /*0030*/ 	.string	"Build cuda_13.0.r13.0/compiler.36424714_0"
        /*0030*/ 	.string	"-arch sm_100 -m 64 "



//--------------------- .note.nv.cuinfo           --------------------------
	.section	.note.nv.cuinfo,"",@"SHT_NOTE"
	.sectionflags	@"SHF_NOTE_NV_CUINFO"
        /*0018*/ 	.short	0x0002
        /*001a*/ 	.short	0x0064
        /*001c*/ 	.short	0x0082
	.zero		2


//--------------------- .nv.info                  --------------------------
	.section	.nv.info,"",@"SHT_CUDA_INFO"
	.align	4


	//----- nvinfo : EIATTR_REGCOUNT
	.align		4
        /*0000*/ 	.byte	0x04, 0x2f
        /*0002*/ 	.short	(.L_1 - .L_0)
	.align		4
.L_0:
        /*0004*/ 	.word	index@(_Z3addiPdS_)
        /*0008*/ 	.word	0x00000018


	//----- nvinfo : EIATTR_FRAME_SIZE
	.align		4
.L_1:
        /*000c*/ 	.byte	0x04, 0x11
        /*000e*/ 	.short	(.L_3 - .L_2)
	.align		4
.L_2:
        /*0010*/ 	.word	index@(_Z3addiPdS_)
        /*0014*/ 	.word	0x00000000


	//----- nvinfo : EIATTR_MIN_STACK_SIZE
	.align		4
.L_3:
        /*0018*/ 	.byte	0x04, 0x12
        /*001a*/ 	.short	(.L_5 - .L_4)
	.align		4
.L_4:
        /*001c*/ 	.word	index@(_Z3addiPdS_)
        /*0020*/ 	.word	0x00000000
.L_5:


//--------------------- .nv.compat                --------------------------
	.section	.nv.compat,"",@"SHT_CUDA_COMPAT_INFO"
	.align	4
        /*0000*/ 	.byte	0x02, 0x09, 0x00, 0x00, 0x02, 0x02, 0x01, 0x00, 0x02, 0x05, 0x05, 0x00, 0x03, 0x07, 0x01, 0x01
        /*0010*/ 	.byte	0x02, 0x03, 0x00, 0x00, 0x02, 0x06, 0x01, 0x00, 0x04, 0x0b, 0x08, 0x00, 0x01, 0x00, 0x00, 0x00
        /*0020*/ 	.byte	0x00, 0x00, 0x00, 0x00


//--------------------- .nv.info._Z3addiPdS_      --------------------------
	.section	.nv.info._Z3addiPdS_,"",@"SHT_CUDA_INFO"
	.sectionflags	@""
	.align	4


	//----- nvinfo : EIATTR_CUDA_API_VERSION
	.align		4
        /*0000*/ 	.byte	0x04, 0x37
        /*0002*/ 	.short	(.L_7 - .L_6)
.L_6:
        /*0004*/ 	.word	0x00000082


	//----- nvinfo : EIATTR_KPARAM_INFO
	.align		4
.L_7:
        /*0008*/ 	.byte	0x04, 0x17
        /*000a*/ 	.short	(.L_9 - .L_8)
.L_8:
        /*000c*/ 	.word	0x00000000
        /*0010*/ 	.short	0x0002
        /*0012*/ 	.short	0x0010
        /*0014*/ 	.byte	0x00, 0xf5, 0x21, 0x00


	//----- nvinfo : EIATTR_KPARAM_INFO
	.align		4
.L_9:
        /*0018*/ 	.byte	0x04, 0x17
        /*001a*/ 	.short	(.L_11 - .L_10)
.L_10:
        /*001c*/ 	.word	0x00000000
        /*0020*/ 	.short	0x0001
        /*0022*/ 	.short	0x0008
        /*0024*/ 	.byte	0x00, 0xf5, 0x21, 0x00


	//----- nvinfo : EIATTR_KPARAM_INFO
	.align		4
.L_11:
        /*0028*/ 	.byte	0x04, 0x17
        /*002a*/ 	.short	(.L_13 - .L_12)
.L_12:
        /*002c*/ 	.word	0x00000000
        /*0030*/ 	.short	0x0000
        /*0032*/ 	.short	0x0000
        /*0034*/ 	.byte	0x00, 0xf0, 0x11, 0x00


	//----- nvinfo : EIATTR_SPARSE_MMA_MASK
	.align		4
.L_13:
        /*0038*/ 	.byte	0x03, 0x50
        /*003a*/ 	.short	0x0000


	//----- nvinfo : EIATTR_MAXREG_COUNT
	.align		4
        /*003c*/ 	.byte	0x03, 0x1b
        /*003e*/ 	.short	0x00ff


	//----- nvinfo : EIATTR_MERCURY_ISA_VERSION
	.align		4
        /*0040*/ 	.byte	0x03, 0x5f
        /*0042*/ 	.short	0x0101


	//----- nvinfo : EIATTR_VRC_CTA_INIT_COUNT
	.align		4
        /*0044*/ 	.byte	0x02, 0x4a
	.zero		1
	.zero		1


	//----- nvinfo : EIATTR_EXIT_INSTR_OFFSETS
	.align		4
        /*0048*/ 	.byte	0x04, 0x1c
        /*004a*/ 	.short	(.L_15 - .L_14)


	//   ....[0]....
.L_14:
        /*004c*/ 	.word	0x00000090


	//   ....[1]....
        /*0050*/ 	.word	0x00000380


	//   ....[2]....
        /*0054*/ 	.word	0x00000560


	//----- nvinfo : EIATTR_CRS_STACK_SIZE
	.align		4
.L_15:
        /*0058*/ 	.byte	0x04, 0x1e
        /*005a*/ 	.short	(.L_17 - .L_16)
.L_16:
        /*005c*/ 	.word	0x00000000


	//----- nvinfo : EIATTR_CBANK_PARAM_SIZE
	.align		4
.L_17:
        /*0060*/ 	.byte	0x03, 0x19
        /*0062*/ 	.short	0x0018


	//----- nvinfo : EIATTR_PARAM_CBANK
	.align		4
        /*0064*/ 	.byte	0x04, 0x0a
        /*0066*/ 	.short	(.L_19 - .L_18)
	.align		4
.L_18:
        /*0068*/ 	.word	index@(.nv.constant0._Z3addiPdS_)
        /*006c*/ 	.short	0x0380
        /*006e*/ 	.short	0x0018


	//----- nvinfo : EIATTR_SW_WAR
	.align		4
.L_19:
        /*0070*/ 	.byte	0x04, 0x36
        /*0072*/ 	.short	(.L_21 - .L_20)
.L_20:
        /*0074*/ 	.word	0x00000008
.L_21:


//--------------------- .nv.callgraph             --------------------------
	.section	.nv.callgraph,"",@"SHT_CUDA_CALLGRAPH"
	.align	4
	.sectionentsize	8
	.align		4
        /*0000*/ 	.word	0x00000000
	.align		4
        /*0004*/ 	.word	0xffffffff
	.align		4
        /*0008*/ 	.word	0x00000000
	.align		4
        /*000c*/ 	.word	0xfffffffe
	.align		4
        /*0010*/ 	.word	0x00000000
	.align		4
        /*0014*/ 	.word	0xfffffffd
	.align		4
        /*0018*/ 	.word	0x00000000
	.align		4
        /*001c*/ 	.word	0xfffffffc


//--------------------- .text._Z3addiPdS_         --------------------------
	.section	.text._Z3addiPdS_,"ax",@progbits
	.align	128
        .global         _Z3addiPdS_
        .type           _Z3addiPdS_,@function
        .size           _Z3addiPdS_,(.L_x_5 - _Z3addiPdS_)
        .other          _Z3addiPdS_,@"STO_CUDA_ENTRY STV_DEFAULT"
_Z3addiPdS_:
.text._Z3addiPdS_:
[----:B------:R-:W-:Y:S01]  /*0000*/  LDC R1, c[0x0][0x37c] ;  /* 0x0000df00ff017b82 */ /* 0x000fe20000000800 */
[----:B------:R-:W0:Y:S07]  /*0010*/  S2R R3, SR_TID.X ;  /* 0x0000000000037919 */ /* 0x000e2e0000002100 */
[----:B------:R-:W0:Y:S01]  /*0020*/  S2UR UR4, SR_CTAID.X ;  /* 0x00000000000479c3 */ /* 0x000e220000002500 */
[----:B------:R-:W1:Y:S07]  /*0030*/  LDCU UR6, c[0x0][0x380] ;  /* 0x00007000ff0677ac */ /* 0x000e6e0008000800 */
[----:B------:R-:W0:Y:S01]  /*0040*/  LDC R0, c[0x0][0x360] ;  /* 0x0000d800ff007b82 */ /* 0x000e220000000800 */
[----:B------:R-:W2:Y:S01]  /*0050*/  LDCU UR5, c[0x0][0x370] ;  /* 0x00006e00ff0577ac */ /* 0x000ea20008000800 */
[----:B0-----:R-:W-:-:S02]  /*0060*/  IMAD R3, R0, UR4, R3 ;  /* 0x0000000400037c24 */ /* 0x001fc4000f8e0203 */
[----:B--2---:R-:W-:-:S03]  /*0070*/  IMAD R0, R0, UR5, RZ ;  /* 0x0000000500007c24 */ /* 0x004fc6000f8e02ff */
[----:B-1----:R-:W-:-:S13]  /*0080*/  ISETP.GE.AND P0, PT, R3, UR6, PT ;  /* 0x0000000603007c0c */ /* 0x002fda000bf06270 */
[----:B------:R-:W-:Y:S05]  /*0090*/  @P0 EXIT ;  /* 0x000000000000094d */ /* 0x000fea0003800000 */
[----:B------:R-:W0:Y:S01]  /*00a0*/  I2F.U32.RP R8, R0 ;  /* 0x0000000000087306 */ /* 0x000e220000209000 */
[C---:B------:R-:W-:Y:S01]  /*00b0*/  IADD3 R2, PT, PT, R0.reuse, R3, RZ ;  /* 0x0000000300027210 */ /* 0x040fe20007ffe0ff */
[----:B------:R-:W-:Y:S01]  /*00c0*/  IMAD.MOV R9, RZ, RZ, -R0 ;  /* 0x000000ffff097224 */ /* 0x000fe200078e0a00 */
[----:B------:R-:W-:Y:S01]  /*00d0*/  ISETP.NE.U32.AND P2, PT, R0, RZ, PT ;  /* 0x000000ff0000720c */ /* 0x000fe20003f45070 */
[----:B------:R-:W1:Y:S01]  /*00e0*/  LDCU.64 UR4, c[0x0][0x358] ;  /* 0x00006b00ff0477ac */ /* 0x000e620008000a00 */
[C---:B------:R-:W-:Y:S01]  /*00f0*/  ISETP.GE.AND P0, PT, R2.reuse, UR6, PT ;  /* 0x0000000602007c0c */ /* 0x040fe2000bf06270 */
[----:B------:R-:W-:Y:S01]  /*0100*/  BSSY.RECONVERGENT B0, `(.L_x_0) ;  /* 0x0000027000007945 */ /* 0x000fe20003800200 */
[----:B------:R-:W-:Y:S02]  /*0110*/  VIMNMX R7, PT, PT, R2, UR6, !PT ;  /* 0x0000000602077c48 */ /* 0x000fe4000ffe0100 */
[----:B------:R-:W-:-:S04]  /*0120*/  SEL R6, RZ, 0x1, P0 ;  /* 0x00000001ff067807 */ /* 0x000fc80000000000 */
[----:B------:R-:W-:Y:S01]  /*0130*/  IADD3 R7, PT, PT, R7, -R2, -R6 ;  /* 0x8000000207077210 */ /* 0x000fe20007ffe806 */
[----:B0-----:R-:W0:Y:S02]  /*0140*/  MUFU.RCP R8, R8 ;  /* 0x0000000800087308 */ /* 0x001e240000001000 */
[----:B0-----:R-:W-:-:S06]  /*0150*/  IADD3 R4, PT, PT, R8, 0xffffffe, RZ ;  /* 0x0ffffffe08047810 */ /* 0x001fcc0007ffe0ff */
[----:B------:R0:W2:Y:S02]  /*0160*/  F2I.FTZ.U32.TRUNC.NTZ R5, R4 ;  /* 0x0000000400057305 */ /* 0x0000a4000021f000 */
[----:B0-----:R-:W-:Y:S02]  /*0170*/  IMAD.MOV.U32 R4, RZ, RZ, RZ ;  /* 0x000000ffff047224 */ /* 0x001fe400078e00ff */
[----:B--2---:R-:W-:-:S04]  /*0180*/  IMAD R9, R9, R5, RZ ;  /* 0x0000000509097224 */ /* 0x004fc800078e02ff */
[----:B------:R-:W-:-:S06]  /*0190*/  IMAD.HI.U32 R8, R5, R9, R4 ;  /* 0x0000000905087227 */ /* 0x000fcc00078e0004 */
[----:B------:R-:W-:-:S05]  /*01a0*/  IMAD.HI.U32 R5, R8, R7, RZ ;  /* 0x0000000708057227 */ /* 0x000fca00078e00ff */
[----:B------:R-:W-:-:S05]  /*01b0*/  IADD3 R2, PT, PT, -R5, RZ, RZ ;  /* 0x000000ff05027210 */ /* 0x000fca0007ffe1ff */
[----:B------:R-:W-:-:S05]  /*01c0*/  IMAD R7, R0, R2, R7 ;  /* 0x0000000200077224 */ /* 0x000fca00078e0207 */
[----:B------:R-:W-:-:S13]  /*01d0*/  ISETP.GE.U32.AND P0, PT, R7, R0, PT ;  /* 0x000000000700720c */ /* 0x000fda0003f06070 */
[----:B------:R-:W-:Y:S01]  /*01e0*/  @P0 IMAD.IADD R7, R7, 0x1, -R0 ;  /* 0x0000000107070824 */ /* 0x000fe200078e0a00 */
[----:B------:R-:W-:-:S04]  /*01f0*/  @P0 IADD3 R5, PT, PT, R5, 0x1, RZ ;  /* 0x0000000105050810 */ /* 0x000fc80007ffe0ff */
[----:B------:R-:W-:-:S13]  /*0200*/  ISETP.GE.U32.AND P1, PT, R7, R0, PT ;  /* 0x000000000700720c */ /* 0x000fda0003f26070 */
[----:B------:R-:W-:Y:S01]  /*0210*/  @P1 VIADD R5, R5, 0x1 ;  /* 0x0000000105051836 */ /* 0x000fe20000000000 */
[----:B------:R-:W-:-:S04]  /*0220*/  @!P2 LOP3.LUT R5, RZ, R0, RZ, 0x33, !PT ;  /* 0x00000000ff05a212 */ /* 0x000fc800078e33ff */
[----:B------:R-:W-:-:S04]  /*0230*/  IADD3 R2, PT, PT, R6, R5, RZ ;  /* 0x0000000506027210 */ /* 0x000fc80007ffe0ff */
[C---:B------:R-:W-:Y:S02]  /*0240*/  LOP3.LUT R4, R2.reuse, 0x3, RZ, 0xc0, !PT ;  /* 0x0000000302047812 */ /* 0x040fe400078ec0ff */
[----:B------:R-:W-:Y:S02]  /*0250*/  ISETP.GE.U32.AND P1, PT, R2, 0x3, PT ;  /* 0x000000030200780c */ /* 0x000fe40003f26070 */
[----:B------:R-:W-:-:S13]  /*0260*/  ISETP.NE.AND P0, PT, R4, 0x3, PT ;  /* 0x000000030400780c */ /* 0x000fda0003f05270 */
[----:B-1----:R-:W-:Y:S05]  /*0270*/  @!P0 BRA `(.L_x_1) ;  /* 0x00000000003c8947 */ /* 0x002fea0003800000 */
[----:B------:R-:W0:Y:S01]  /*0280*/  LDC.64 R10, c[0x0][0x390] ;  /* 0x0000e400ff0a7b82 */ /* 0x000e220000000a00 */
[----:B------:R-:W-:-:S05]  /*0290*/  VIADD R2, R2, 0x1 ;  /* 0x0000000102027836 */ /* 0x000fca0000000000 */
[----:B------:R-:W-:Y:S02]  /*02a0*/  LOP3.LUT R2, R2, 0x3, RZ, 0xc0, !PT ;  /* 0x0000000302027812 */ /* 0x000fe400078ec0ff */
[----:B------:R-:W1:Y:S02]  /*02b0*/  LDC.64 R12, c[0x0][0x388] ;  /* 0x0000e200ff0c7b82 */ /* 0x000e640000000a00 */
[----:B------:R-:W-:-:S07]  /*02c0*/  IADD3 R2, PT, PT, -R2, RZ, RZ ;  /* 0x000000ff02027210 */ /* 0x000fce0007ffe1ff */
.L_x_2:
[----:B-1----:R-:W-:-:S04]  /*02d0*/  IMAD.WIDE R6, R3, 0x8, R12 ;  /* 0x0000000803067825 */ /* 0x002fc800078e020c */
[----:B0-2---:R-:W-:Y:S02]  /*02e0*/  IMAD.WIDE R4, R3, 0x8, R10 ;  /* 0x0000000803047825 */ /* 0x005fe400078e020a */
[----:B------:R-:W2:Y:S04]  /*02f0*/  LDG.E.64 R6, desc[UR4][R6.64] ;  /* 0x0000000406067981 */ /* 0x000ea8000c1e1b00 */
[----:B------:R-:W2:Y:S01]  /*0300*/  LDG.E.64 R8, desc[UR4][R4.64] ;  /* 0x0000000404087981 */ /* 0x000ea2000c1e1b00 */
[----:B------:R-:W-:Y:S01]  /*0310*/  VIADD R2, R2, 0x1 ;  /* 0x0000000102027836 */ /* 0x000fe20000000000 */
[----:B------:R-:W-:-:S04]  /*0320*/  IADD3 R3, PT, PT, R0, R3, RZ ;  /* 0x0000000300037210 */ /* 0x000fc80007ffe0ff */
[----:B------:R-:W-:Y:S01]  /*0330*/  ISETP.NE.AND P0, PT, R2, RZ, PT ;  /* 0x000000ff0200720c */ /* 0x000fe20003f05270 */
[----:B--2---:R-:W-:-:S07]  /*0340*/  DADD R8, R6, R8 ;  /* 0x0000000006087229 */ /* 0x004fce0000000008 */
[----:B------:R2:W-:Y:S05]  /*0350*/  STG.E.64 desc[UR4][R4.64], R8 ;  /* 0x0000000804007986 */ /* 0x0005ea000c101b04 */
[----:B------:R-:W-:Y:S05]  /*0360*/  @P0 BRA `(.L_x_2) ;  /* 0xfffffffc00d80947 */ /* 0x000fea000383ffff */
.L_x_1:
[----:B------:R-:W-:Y:S05]  /*0370*/  BSYNC.RECONVERGENT B0 ;  /* 0x0000000000007941 */ /* 0x000fea0003800200 */
.L_x_0:
[----:B------:R-:W-:Y:S05]  /*0380*/  @!P1 EXIT ;  /* 0x000000000000994d */ /* 0x000fea0003800000 */
.L_x_3:
[----:B-12---:R-:W0:Y:S08]  /*0390*/  LDC.64 R4, c[0x0][0x388] ;  /* 0x0000e200ff047b82 */ /* 0x006e300000000a00 */
[----:B------:R-:W1:Y:S01]  /*03a0*/  LDC.64 R6, c[0x0][0x390] ;  /* 0x0000e400ff067b82 */ /* 0x000e620000000a00 */
[----:B0-----:R-:W-:-:S05]  /*03b0*/  IMAD.WIDE R14, R3, 0x8, R4 ;  /* 0x00000008030e7825 */ /* 0x001fca00078e0204 */
[----:B------:R-:W2:Y:S01]  /*03c0*/  LDG.E.64 R4, desc[UR4][R14.64] ;  /* 0x000000040e047981 */ /* 0x000ea2000c1e1b00 */
[----:B-1----:R-:W-:-:S05]  /*03d0*/  IMAD.WIDE R20, R3, 0x8, R6 ;  /* 0x0000000803147825 */ /* 0x002fca00078e0206 */
[----:B------:R-:W2:Y:S01]  /*03e0*/  LDG.E.64 R6, desc[UR4][R20.64] ;  /* 0x0000000414067981 */ /* 0x000ea2000c1e1b00 */
[----:B------:R-:W-:Y:S01]  /*03f0*/  IMAD.WIDE R10, R0, 0x8, R20 ;  /* 0x00000008000a7825 */ /* 0x000fe200078e0214 */
[----:B--2---:R-:W-:-:S03]  /*0400*/  DADD R4, R4, R6 ;  /* 0x0000000004047229 */ /* 0x004fc60000000006 */
[----:B------:R-:W-:-:S04]  /*0410*/  IMAD.WIDE R6, R0, 0x8, R14 ;  /* 0x0000000800067825 */ /* 0x000fc800078e020e */
[----:B------:R0:W-:Y:S04]  /*0420*/  STG.E.64 desc[UR4][R20.64], R4 ;  /* 0x0000000414007986 */ /* 0x0001e8000c101b04 */
[----:B------:R-:W2:Y:S04]  /*0430*/  LDG.E.64 R8, desc[UR4][R6.64] ;  /* 0x0000000406087981 */ /* 0x000ea8000c1e1b00 */
[----:B------:R-:W2:Y:S01]  /*0440*/  LDG.E.64 R12, desc[UR4][R10.64] ;  /* 0x000000040a0c7981 */ /* 0x000ea2000c1e1b00 */
[----:B------:R-:W-:Y:S01]  /*0450*/  IMAD.WIDE R16, R0, 0x8, R10 ;  /* 0x0000000800107825 */ /* 0x000fe200078e020a */
[----:B--2---:R-:W-:-:S03]  /*0460*/  DADD R8, R8, R12 ;  /* 0x0000000008087229 */ /* 0x004fc6000000000c */
[----:B------:R-:W-:-:S04]  /*0470*/  IMAD.WIDE R12, R0, 0x8, R6 ;  /* 0x00000008000c7825 */ /* 0x000fc800078e0206 */
[----:B------:R1:W-:Y:S04]  /*0480*/  STG.E.64 desc[UR4][R10.64], R8 ;  /* 0x000000080a007986 */ /* 0x0003e8000c101b04 */
[----:B------:R-:W2:Y:S04]  /*0490*/  LDG.E.64 R14, desc[UR4][R12.64] ;  /* 0x000000040c0e7981 */ /* 0x000ea8000c1e1b00 */
[----:B------:R-:W2:Y:S01]  /*04a0*/  LDG.E.64 R18, desc[UR4][R16.64] ;  /* 0x0000000410127981 */ /* 0x000ea2000c1e1b00 */
[----:B0-----:R-:W-:Y:S01]  /*04b0*/  IMAD.WIDE R4, R0, 0x8, R16 ;  /* 0x0000000800047825 */ /* 0x001fe200078e0210 */
[----:B--2---:R-:W-:-:S03]  /*04c0*/  DADD R14, R14, R18 ;  /* 0x000000000e0e7229 */ /* 0x004fc60000000012 */
[----:B------:R-:W-:-:S04]  /*04d0*/  IMAD.WIDE R18, R0, 0x8, R12 ;  /* 0x0000000800127825 */ /* 0x000fc800078e020c */
[----:B------:R1:W-:Y:S04]  /*04e0*/  STG.E.64 desc[UR4][R16.64], R14 ;  /* 0x0000000e10007986 */ /* 0x0003e8000c101b04 */
[----:B------:R-:W2:Y:S04]  /*04f0*/  LDG.E.64 R18, desc[UR4][R18.64] ;  /* 0x0000000412127981 */ /* 0x000ea8000c1e1b00 */
[----:B------:R-:W2:Y:S01]  /*0500*/  LDG.E.64 R6, desc[UR4][R4.64] ;  /* 0x0000000404067981 */ /* 0x000ea2000c1e1b00 */
[----:B------:R-:W-:-:S04]  /*0510*/  LEA R3, R0, R3, 0x2 ;  /* 0x0000000300037211 */ /* 0x000fc800078e10ff */
[----:B------:R-:W-:Y:S01]  /*0520*/  ISETP.GE.AND P0, PT, R3, UR6, PT ;  /* 0x0000000603007c0c */ /* 0x000fe2000bf06270 */
[----:B--2---:R-:W-:-:S07]  /*0530*/  DADD R6, R18, R6 ;  /* 0x0000000012067229 */ /* 0x004fce0000000006 */
[----:B------:R1:W-:Y:S05]  /*0540*/  STG.E.64 desc[UR4][R4.64], R6 ;  /* 0x0000000604007986 */ /* 0x0003ea000c101b04 */
[----:B------:R-:W-:Y:S05]  /*0550*/  @!P0 BRA `(.L_x_3) ;  /* 0xfffffffc008c8947 */ /* 0x000fea000383ffff */
[----:B------:R-:W-:Y:S05]  /*0560*/  EXIT ;  /* 0x000000000000794d */ /* 0x000fea0003800000 */
.L_x_4:
[----:B------:R-:W-:-:S00]  /*0570*/  BRA `(.L_x_4) ;  /* 0xfffffffc00fc7947 */ /* 0x000fc0000383ffff */
[----:B------:R-:W-:-:S00]  /*0580*/  NOP ;  /* 0x0000000000007918 */ /* 0x000fc00000000000 */
[----:B------:R-:W-:-:S00]  /*0590*/  NOP ;  /* 0x0000000000007918 */ /* 0x000fc00000000000 */
[----:B------:R-:W-:-:S00]  /*05a0*/  NOP ;  /* 0x0000000000007918 */ /* 0x000fc00000000000 */
[----:B------:R-:W-:-:S00]  /*05b0*/  NOP ;  /* 0x0000000000007918 */ /* 0x000fc00000000000 */
[----:B------:R-:W-:-:S00]  /*05c0*/  NOP ;  /* 0x0000000000007918 */ /* 0x000fc00000000000 */
[----:B------:R-:W-:-:S00]  /*05d0*/  NOP ;  /* 0x0000000000007918 */ /* 0x000fc00000000000 */
[----:B------:R-:W-:-:S00]  /*05e0*/  NOP ;  /* 0x0000000000007918 */ /* 0x000fc00000000000 */
[----:B------:R-:W-:-:S00]  /*05f0*/  NOP ;  /* 0x0000000000007918 */ /* 0x000fc00000000000 */
.L_x_5:


//--------------------- .nv.shared.reserved.0     --------------------------
	.section	.nv.shared.reserved.0,"aw",@nobits
	.weak		__nv_reservedSMEM_offset_0_alias
	.size		__nv_reservedSMEM_offset_0_alias, 0, 64
	.other		__nv_reservedSMEM_offset_0_alias,@"STO_CUDA_RESERVED_SHARED STV_DEFAULT"
__nv_reservedSMEM_offset_0_alias:
	.zero		0
	.zero		64


//--------------------- .nv.constant0._Z3addiPdS_ --------------------------
	.section	.nv.constant0._Z3addiPdS_,"a",@progbits
	.sectionflags	@""
	.align	4
.nv.constant0._Z3addiPdS_:
	.zero		920


//--------------------- SYMBOLS --------------------------

	.type		.nv.reservedSmem.offset0,@object
	.size		.nv.reservedSmem.offset0,0x4
